	.headerflags	@"EF_CUDA_TEXMODE_UNIFIED EF_CUDA_64BIT_ADDRESS EF_CUDA_ACCELERATORS EF_CUDA_SM90 EF_CUDA_VIRTUAL_SM(EF_CUDA_SM90)"
	.elftype	@"ET_EXEC"


//--------------------- .nv.info                  --------------------------
	.section	.nv.info,"",@"SHT_CUDA_INFO"
	.align	4


	//----- nvinfo : EIATTR_REGCOUNT
	.align		4
        /*0000*/ 	.byte	0x04, 0x2f
        /*0002*/ 	.short	(.L_1 - .L_0)
	.align		4
.L_0:
        /*0004*/ 	.word	index@(triton_poi_fused_cat_max_pool2d_with_indices_7)
        /*0008*/ 	.word	0x0000001a


	//----- nvinfo : EIATTR_MIN_STACK_SIZE
	.align		4
.L_1:
        /*000c*/ 	.byte	0x04, 0x12
        /*000e*/ 	.short	(.L_3 - .L_2)
	.align		4
.L_2:
        /*0010*/ 	.word	index@(triton_poi_fused_cat_max_pool2d_with_indices_7)
        /*0014*/ 	.word	0x00000000


	//----- nvinfo : EIATTR_FRAME_SIZE
	.align		4
.L_3:
        /*0018*/ 	.byte	0x04, 0x11
        /*001a*/ 	.short	(.L_5 - .L_4)
	.align		4
.L_4:
        /*001c*/ 	.word	index@(triton_poi_fused_cat_max_pool2d_with_indices_7)
        /*0020*/ 	.word	0x00000000


	//----- nvinfo : EIATTR_MIN_STACK_SIZE
	.align		4
.L_5:
        /*0024*/ 	.byte	0x04, 0x12
        /*0026*/ 	.short	(.L_7 - .L_6)
	.align		4
.L_6:
        /*0028*/ 	.word	index@(triton_poi_fused_cat_max_pool2d_with_indices_7)
        /*002c*/ 	.word	0x00000000
.L_7:


//--------------------- .nv.info.triton_poi_fused_cat_max_pool2d_with_indices_7 --------------------------
	.section	.nv.info.triton_poi_fused_cat_max_pool2d_with_indices_7,"",@"SHT_CUDA_INFO"
	.sectionflags	@""
	.align	4


	//----- nvinfo : EIATTR_CUDA_API_VERSION
	.align		4
        /*0000*/ 	.byte	0x04, 0x37
        /*0002*/ 	.short	(.L_9 - .L_8)
.L_8:
        /*0004*/ 	.word	0x0000007c


	//----- nvinfo : EIATTR_KPARAM_INFO
	.align		4
.L_9:
        /*0008*/ 	.byte	0x04, 0x17
        /*000a*/ 	.short	(.L_11 - .L_10)
.L_10:
        /*000c*/ 	.word	0x00000000
        /*0010*/ 	.short	0x0004
        /*0012*/ 	.short	0x0020
        /*0014*/ 	.byte	0x00, 0xf0, 0x11, 0x00


	//----- nvinfo : EIATTR_KPARAM_INFO
	.align		4
.L_11:
        /*0018*/ 	.byte	0x04, 0x17
        /*001a*/ 	.short	(.L_13 - .L_12)
.L_12:
        /*001c*/ 	.word	0x00000000
        /*0020*/ 	.short	0x0003
        /*0022*/ 	.short	0x0018
        /*0024*/ 	.byte	0x00, 0xf4, 0x21, 0x00


	//----- nvinfo : EIATTR_KPARAM_INFO
	.align		4
.L_13:
        /*0028*/ 	.byte	0x04, 0x17
        /*002a*/ 	.short	(.L_15 - .L_14)
.L_14:
        /*002c*/ 	.word	0x00000000
        /*0030*/ 	.short	0x0002
        /*0032*/ 	.short	0x0010
        /*0034*/ 	.byte	0x00, 0xf4, 0x21, 0x00


	//----- nvinfo : EIATTR_KPARAM_INFO
	.align		4
.L_15:
        /*0038*/ 	.byte	0x04, 0x17
        /*003a*/ 	.short	(.L_17 - .L_16)
.L_16:
        /*003c*/ 	.word	0x00000000
        /*0040*/ 	.short	0x0001
        /*0042*/ 	.short	0x0008
        /*0044*/ 	.byte	0x00, 0xf4, 0x21, 0x00


	//----- nvinfo : EIATTR_KPARAM_INFO
	.align		4
.L_17:
        /*0048*/ 	.byte	0x04, 0x17
        /*004a*/ 	.short	(.L_19 - .L_18)
.L_18:
        /*004c*/ 	.word	0x00000000
        /*0050*/ 	.short	0x0000
        /*0052*/ 	.short	0x0000
        /*0054*/ 	.byte	0x00, 0xf4, 0x21, 0x00


	//----- nvinfo : EIATTR_SPARSE_MMA_MASK
	.align		4
.L_19:
        /*0058*/ 	.byte	0x03, 0x50
        /*005a*/ 	.short	0x0000


	//----- nvinfo : EIATTR_MAXREG_COUNT
	.align		4
        /*005c*/ 	.byte	0x03, 0x1b
        /*005e*/ 	.short	0x00ff


	//----- nvinfo : EIATTR_EXIT_INSTR_OFFSETS
	.align		4
        /*0060*/ 	.byte	0x04, 0x1c
        /*0062*/ 	.short	(.L_21 - .L_20)


	//   ....[0]....
.L_20:
        /*0064*/ 	.word	0x00000500


	//----- nvinfo : EIATTR_REQNTID
	.align		4
.L_21:
        /*0068*/ 	.byte	0x04, 0x10
        /*006a*/ 	.short	(.L_23 - .L_22)
.L_22:
        /*006c*/ 	.word	0x00000100
        /*0070*/ 	.word	0x00000001
        /*0074*/ 	.word	0x00000001


	//----- nvinfo : EIATTR_CBANK_PARAM_SIZE
	.align		4
.L_23:
        /*0078*/ 	.byte	0x03, 0x19
        /*007a*/ 	.short	0x0024


	//----- nvinfo : EIATTR_PARAM_CBANK
	.align		4
        /*007c*/ 	.byte	0x04, 0x0a
        /*007e*/ 	.short	(.L_25 - .L_24)
	.align		4
.L_24:
        /*0080*/ 	.word	index@(.nv.constant0.triton_poi_fused_cat_max_pool2d_with_indices_7)
        /*0084*/ 	.short	0x0210
        /*0086*/ 	.short	0x0024


	//----- nvinfo : EIATTR_SW_WAR
	.align		4
.L_25:
        /*0088*/ 	.byte	0x04, 0x36
        /*008a*/ 	.short	(.L_27 - .L_26)
.L_26:
        /*008c*/ 	.word	0x00000008
.L_27:


//--------------------- .nv.callgraph             --------------------------
	.section	.nv.callgraph,"",@"SHT_CUDA_CALLGRAPH"
	.align	4
	.sectionentsize	8
	.align		4
        /*0000*/ 	.word	0x00000000
	.align		4
        /*0004*/ 	.word	0xffffffff
	.align		4
        /*0008*/ 	.word	0x00000000
	.align		4
        /*000c*/ 	.word	0xfffffffe
	.align		4
        /*0010*/ 	.word	0x00000000
	.align		4
        /*0014*/ 	.word	0xfffffffd
	.align		4
        /*0018*/ 	.word	0x00000000
	.align		4
        /*001c*/ 	.word	0xfffffffc


//--------------------- .text.triton_poi_fused_cat_max_pool2d_with_indices_7 --------------------------
	.section	.text.triton_poi_fused_cat_max_pool2d_with_indices_7,"ax",@progbits
	.align	128
        .global         triton_poi_fused_cat_max_pool2d_with_indices_7
        .type           triton_poi_fused_cat_max_pool2d_with_indices_7,@function
        .size           triton_poi_fused_cat_max_pool2d_with_indices_7,(.L_x_1 - triton_poi_fused_cat_max_pool2d_with_indices_7)
        .other          triton_poi_fused_cat_max_pool2d_with_indices_7,@"STO_CUDA_ENTRY STV_DEFAULT"
triton_poi_fused_cat_max_pool2d_with_indices_7:
.text.triton_poi_fused_cat_max_pool2d_with_indices_7:
[----:B------:R-:W-:Y:S01]  /*0000*/  LDC R1, c[0x0][0x28] ;  /* 0x00000a00ff017b82 */ /* 0x000fe20000000800 */
[----:B------:R-:W1:Y:S07]  /*0010*/  S2R R0, SR_TID.X ;  /* 0x0000000000007919 */ /* 0x000e6e0000002100 */
[----:B------:R-:W2:Y:S01]  /*0020*/  LDC.64 R2, c[0x0][0x210] ;  /* 0x00008400ff027b82 */ /* 0x000ea20000000a00 */
[----:B------:R-:W-:Y:S01]  /*0030*/  ULDC.64 UR4, c[0x0][0x208] ;  /* 0x0000820000047ab9 */ /* 0x000fe20000000a00 */
[----:B------:R-:W-:Y:S01]  /*0040*/  ULDC.64 UR6, c[0x0][0x220] ;  /* 0x0000880000067ab9 */ /* 0x000fe20000000a00 */
[----:B------:R-:W3:Y:S01]  /*0050*/  S2R R5, SR_CTAID.X ;  /* 0x0000000000057919 */ /* 0x000ee20000002500 */
[----:B-1----:R-:W-:Y:S01]  /*0060*/  IMAD.SHL.U32 R0, R0, 0x2, RZ ;  /* 0x0000000200007824 */ /* 0x002fe200078e00ff */
[----:B---3--:R-:W-:-:S04]  /*0070*/  SHF.R.S32.HI R7, RZ, 0x16, R5 ;  /* 0x00000016ff077819 */ /* 0x008fc80000011405 */
[----:B------:R-:W-:Y:S02]  /*0080*/  LOP3.LUT R0, R0, 0x1fe, RZ, 0xc0, !PT ;  /* 0x000001fe00007812 */ /* 0x000fe400078ec0ff */
[----:B------:R-:W-:-:S03]  /*0090*/  SGXT R7, R7, 0x1 ;  /* 0x000000010707781a */ /* 0x000fc60000000200 */
[----:B------:R-:W-:-:S04]  /*00a0*/  IMAD R0, R5, 0x200, R0 ;  /* 0x0000020005007824 */ /* 0x000fc800078e0200 */
[----:B------:R-:W-:Y:S01]  /*00b0*/  VIADD R4, R0, 0x1 ;  /* 0x0000000100047836 */ /* 0x000fe20000000000 */
[----:B------:R-:W-:-:S04]  /*00c0*/  SHF.R.S32.HI R5, RZ, 0x1f, R0 ;  /* 0x0000001fff057819 */ /* 0x000fc80000011400 */
[----:B------:R-:W-:Y:S02]  /*00d0*/  LEA.HI R6, R5, R0, RZ, 0x4 ;  /* 0x0000000005067211 */ /* 0x000fe400078f20ff */
[----:B------:R-:W-:Y:S02]  /*00e0*/  LEA.HI R8, R7, R4, RZ, 0x4 ;  /* 0x0000000407087211 */ /* 0x000fe400078f20ff */
[C---:B------:R-:W-:Y:S01]  /*00f0*/  LOP3.LUT R7, R6.reuse, 0x7ffffff0, RZ, 0xc0, !PT ;  /* 0x7ffffff006077812 */ /* 0x040fe200078ec0ff */
[----:B------:R-:W-:Y:S01]  /*0100*/  IMAD.SHL.U32 R6, R6, 0x4, RZ ;  /* 0x0000000406067824 */ /* 0x000fe200078e00ff */
[----:B------:R-:W-:-:S03]  /*0110*/  LOP3.LUT R9, R8, 0x7ffffff0, RZ, 0xc0, !PT ;  /* 0x7ffffff008097812 */ /* 0x000fc600078ec0ff */
[----:B------:R-:W-:Y:S01]  /*0120*/  IMAD.IADD R7, R0, 0x1, -R7 ;  /* 0x0000000100077824 */ /* 0x000fe200078e0a07 */
[----:B------:R-:W-:Y:S01]  /*0130*/  LOP3.LUT R6, R6, 0xffffffc0, RZ, 0xc0, !PT ;  /* 0xffffffc006067812 */ /* 0x000fe200078ec0ff */
[----:B------:R-:W-:-:S04]  /*0140*/  IMAD.IADD R9, R4, 0x1, -R9 ;  /* 0x0000000104097824 */ /* 0x000fc800078e0a09 */
[--C-:B------:R-:W-:Y:S02]  /*0150*/  IMAD R21, R7, 0x2, R6.reuse ;  /* 0x0000000207157824 */ /* 0x100fe400078e0206 */
[----:B------:R-:W-:Y:S02]  /*0160*/  IMAD R23, R9, 0x2, R6 ;  /* 0x0000000209177824 */ /* 0x000fe400078e0206 */
[----:B--2---:R-:W-:-:S04]  /*0170*/  IMAD.WIDE R12, R21, 0x4, R2 ;  /* 0x00000004150c7825 */ /* 0x004fc800078e0202 */
[--C-:B------:R-:W-:Y:S01]  /*0180*/  IMAD.WIDE R14, R23, 0x4, R2.reuse ;  /* 0x00000004170e7825 */ /* 0x100fe200078e0202 */
[----:B------:R-:W2:Y:S04]  /*0190*/  LDG.E.EL R9, desc[UR4][R12.64] ;  /* 0x000000040c097981 */ /* 0x000ea8000c2e1900 */
[----:B------:R1:W2:Y:S01]  /*01a0*/  LDG.E.EL R4, desc[UR4][R12.64+0x4] ;  /* 0x000004040c047981 */ /* 0x0002a2000c2e1900 */
[----:B------:R-:W-:Y:S02]  /*01b0*/  VIADD R17, R21, 0x20 ;  /* 0x0000002015117836 */ /* 0x000fe40000000000 */
[----:B------:R-:W-:Y:S01]  /*01c0*/  VIADD R19, R23, 0x20 ;  /* 0x0000002017137836 */ /* 0x000fe20000000000 */
[----:B------:R-:W3:Y:S01]  /*01d0*/  LDG.E.EL R7, desc[UR4][R14.64] ;  /* 0x000000040e077981 */ /* 0x000ee2000c2e1900 */
[----:B------:R-:W-:-:S03]  /*01e0*/  IMAD.WIDE R16, R17, 0x4, R2 ;  /* 0x0000000411107825 */ /* 0x000fc600078e0202 */
[----:B------:R4:W3:Y:S01]  /*01f0*/  LDG.E.EL R6, desc[UR4][R14.64+0x4] ;  /* 0x000004040e067981 */ /* 0x0008e2000c2e1900 */
[----:B------:R-:W-:Y:S01]  /*0200*/  IMAD.WIDE R18, R19, 0x4, R2 ;  /* 0x0000000413127825 */ /* 0x000fe200078e0202 */
[----:B------:R-:W-:Y:S01]  /*0210*/  LEA.HI R5, R5, R0, RZ, 0x11 ;  /* 0x0000000005057211 */ /* 0x000fe200078f88ff */
[----:B-1----:R-:W1:Y:S01]  /*0220*/  LDC.64 R12, c[0x0][0x218] ;  /* 0x00008600ff0c7b82 */ /* 0x002e620000000a00 */
[----:B------:R-:W5:Y:S01]  /*0230*/  LDG.E.EL R11, desc[UR4][R16.64] ;  /* 0x00000004100b7981 */ /* 0x000f62000c2e1900 */
[----:B------:R-:W-:-:S03]  /*0240*/  VIADD R21, R21, 0x21 ;  /* 0x0000002115157836 */ /* 0x000fc60000000000 */
[----:B------:R-:W5:Y:S01]  /*0250*/  LDG.E.EL R10, desc[UR4][R18.64] ;  /* 0x00000004120a7981 */ /* 0x000f62000c2e1900 */
[----:B------:R-:W-:Y:S02]  /*0260*/  VIADD R23, R23, 0x21 ;  /* 0x0000002117177836 */ /* 0x000fe40000000000 */
[----:B------:R-:W-:-:S04]  /*0270*/  IMAD.WIDE R20, R21, 0x4, R2 ;  /* 0x0000000415147825 */ /* 0x000fc800078e0202 */
[----:B------:R-:W-:Y:S02]  /*0280*/  IMAD.WIDE R22, R23, 0x4, R2 ;  /* 0x0000000417167825 */ /* 0x000fe400078e0202 */
[----:B------:R-:W5:Y:S04]  /*0290*/  LDG.E.EL R2, desc[UR4][R20.64] ;  /* 0x0000000414027981 */ /* 0x000f68000c2e1900 */
[----:B------:R-:W5:Y:S01]  /*02a0*/  LDG.E.EL R3, desc[UR4][R22.64] ;  /* 0x0000000416037981 */ /* 0x000f62000c2e1900 */
[C---:B----4-:R-:W-:Y:S01]  /*02b0*/  IMAD.SHL.U32 R14, R5.reuse, 0x2, RZ ;  /* 0x00000002050e7824 */ /* 0x050fe200078e00ff */
[----:B------:R-:W-:-:S04]  /*02c0*/  LOP3.LUT R5, R5, 0xfffe0000, RZ, 0xc0, !PT ;  /* 0xfffe000005057812 */ /* 0x000fc800078ec0ff */
[----:B------:R-:W-:Y:S01]  /*02d0*/  LOP3.LUT R14, R14, 0xfffc0000, RZ, 0xc0, !PT ;  /* 0xfffc00000e0e7812 */ /* 0x000fe200078ec0ff */
[----:B-1----:R-:W-:-:S03]  /*02e0*/  IMAD.WIDE R12, R0, 0x4, R12 ;  /* 0x00000004000c7825 */ /* 0x002fc600078e020c */
[----:B------:R-:W-:Y:S02]  /*02f0*/  IADD3 R15, R14, R0, -R5 ;  /* 0x000000000e0f7210 */ /* 0x000fe40007ffe805 */
[C---:B--2---:R-:W-:Y:S02]  /*0300*/  FSETP.GT.AND P4, PT, R4.reuse, R9, PT ;  /* 0x000000090400720b */ /* 0x044fe40003f84000 */
[----:B------:R-:W-:Y:S02]  /*0310*/  FSETP.NAN.AND P0, PT, R4, R4, PT ;  /* 0x000000040400720b */ /* 0x000fe40003f08000 */
[----:B---3--:R-:W-:Y:S02]  /*0320*/  FSETP.GT.AND P3, PT, R6, R7, PT ;  /* 0x000000070600720b */ /* 0x008fe40003f64000 */
[----:B-----5:R-:W-:-:S07]  /*0330*/  FSETP.NAN.AND P6, PT, R11, R11, PT ;  /* 0x0000000b0b00720b */ /* 0x020fce0003fc8000 */
[----:B------:R-:W-:Y:S02]  /*0340*/  @!P4 SEL R4, R4, R9, P0 ;  /* 0x000000090404c207 */ /* 0x000fe40000000000 */
[----:B------:R-:W-:Y:S01]  /*0350*/  FSETP.NAN.AND P5, PT, R10, R10, PT ;  /* 0x0000000a0a00720b */ /* 0x000fe20003fa8000 */
[----:B------:R-:W1:Y:S01]  /*0360*/  LDC.64 R8, c[0x0][0x228] ;  /* 0x00008a00ff087b82 */ /* 0x000e620000000a00 */
[C---:B------:R-:W-:Y:S02]  /*0370*/  FSETP.NAN.AND P0, PT, R6.reuse, R6, PT ;  /* 0x000000060600720b */ /* 0x040fe40003f08000 */
[----:B------:R-:W-:Y:S02]  /*0380*/  SEL R5, RZ, 0x1, !P3 ;  /* 0x00000001ff057807 */ /* 0x000fe40005800000 */
[----:B------:R-:W-:Y:S02]  /*0390*/  @!P3 SEL R6, R6, R7, P0 ;  /* 0x000000070606b207 */ /* 0x000fe40000000000 */
[----:B------:R-:W-:-:S02]  /*03a0*/  FSETP.GEU.AND P0, PT, R4, R11, PT ;  /* 0x0000000b0400720b */ /* 0x000fc40003f0e000 */
[----:B------:R-:W-:Y:S02]  /*03b0*/  FSETP.NAN.AND P1, PT, R2, R2, PT ;  /* 0x000000020200720b */ /* 0x000fe40003f28000 */
[----:B------:R-:W-:Y:S02]  /*03c0*/  FSETP.GEU.AND P2, PT, R6, R10, PT ;  /* 0x0000000a0600720b */ /* 0x000fe40003f4e000 */
[----:B------:R-:W-:Y:S02]  /*03d0*/  @!P6 SEL R11, R11, R4, !P0 ;  /* 0x000000040b0be207 */ /* 0x000fe40004000000 */
[----:B------:R-:W-:Y:S02]  /*03e0*/  FSETP.NAN.AND P6, PT, R3, R3, PT ;  /* 0x000000030300720b */ /* 0x000fe40003fc8000 */
[----:B------:R-:W-:Y:S02]  /*03f0*/  SEL R4, RZ, 0x1, !P4 ;  /* 0x00000001ff047807 */ /* 0x000fe40006000000 */
[----:B------:R-:W-:-:S02]  /*0400*/  @!P5 SEL R10, R10, R6, !P2 ;  /* 0x000000060a0ad207 */ /* 0x000fc40005000000 */
[----:B------:R-:W-:Y:S02]  /*0410*/  SEL R6, R4, 0x2, P0 ;  /* 0x0000000204067807 */ /* 0x000fe40000000000 */
[----:B------:R-:W-:Y:S01]  /*0420*/  FSETP.GEU.AND P3, PT, R11, R2, PT ;  /* 0x000000020b00720b */ /* 0x000fe20003f6e000 */
[----:B-1----:R-:W-:Y:S01]  /*0430*/  IMAD.WIDE R8, R15, 0x4, R8 ;  /* 0x000000040f087825 */ /* 0x002fe200078e0208 */
[----:B------:R-:W-:Y:S02]  /*0440*/  SEL R5, R5, 0x2, P2 ;  /* 0x0000000205057807 */ /* 0x000fe40001000000 */
[----:B------:R-:W-:Y:S02]  /*0450*/  FSETP.GEU.AND P0, PT, R10, R3, PT ;  /* 0x000000030a00720b */ /* 0x000fe40003f0e000 */
[----:B------:R-:W-:Y:S02]  /*0460*/  @!P1 SEL R2, R2, R11, !P3 ;  /* 0x0000000b02029207 */ /* 0x000fe40005800000 */
[----:B------:R-:W-:-:S02]  /*0470*/  SEL R6, R6, 0x3, P3 ;  /* 0x0000000306067807 */ /* 0x000fc40001800000 */
[----:B------:R-:W-:Y:S02]  /*0480*/  SEL R7, R5, 0x3, P0 ;  /* 0x0000000305077807 */ /* 0x000fe40000000000 */
[----:B------:R-:W-:Y:S02]  /*0490*/  IADD3 R4, P1, R0, UR6, RZ ;  /* 0x0000000600047c10 */ /* 0x000fe4000ff3e0ff */
[----:B------:R-:W-:Y:S01]  /*04a0*/  @!P6 SEL R3, R3, R10, !P0 ;  /* 0x0000000a0303e207 */ /* 0x000fe20004000000 */
[----:B------:R-:W-:Y:S01]  /*04b0*/  IMAD R7, R7, 0x100, R6 ;  /* 0x0000010007077824 */ /* 0x000fe200078e0206 */
[----:B------:R-:W-:-:S03]  /*04c0*/  LEA.HI.X.SX32 R5, R0, UR7, 0x1, P1 ;  /* 0x0000000700057c11 */ /* 0x000fc600088f0eff */
[----:B------:R-:W-:Y:S04]  /*04d0*/  STG.E.64 desc[UR4][R12.64], R2 ;  /* 0x000000020c007986 */ /* 0x000fe8000c101b04 */
[----:B------:R-:W-:Y:S04]  /*04e0*/  STG.E.U16 desc[UR4][R4.64], R7 ;  /* 0x0000000704007986 */ /* 0x000fe8000c101504 */
[----:B------:R-:W-:Y:S01]  /*04f0*/  STG.E.64 desc[UR4][R8.64], R2 ;  /* 0x0000000208007986 */ /* 0x000fe2000c101b04 */
[----:B------:R-:W-:Y:S05]  /*0500*/  EXIT ;  /* 0x000000000000794d */ /* 0x000fea0003800000 */
.L_x_0:
[----:B------:R-:W-:-:S00]  /*0510*/  BRA `(.L_x_0) ;  /* 0xfffffffc00fc7947 */ /* 0x000fc0000383ffff */
[----:B------:R-:W-:-:S00]  /*0520*/  NOP ;  /* 0x0000000000007918 */ /* 0x000fc00000000000 */
        /* <DEDUP_REMOVED lines=13> */
.L_x_1:


//--------------------- .nv.constant0.triton_poi_fused_cat_max_pool2d_with_indices_7 --------------------------
	.section	.nv.constant0.triton_poi_fused_cat_max_pool2d_with_indices_7,"a",@progbits
	.sectionflags	@""
	.align	4
.nv.constant0.triton_poi_fused_cat_max_pool2d_with_indices_7:
	.zero		564
